//
// Generated by NVIDIA NVVM Compiler
//
// Compiler Build ID: CL-36424714
// Cuda compilation tools, release 13.0, V13.0.88
// Based on NVVM 20.0.0
//

.version 9.0
.target sm_100
.address_size 64

	// .globl	_Z8csr_spmvllPiS_PdS0_S0_

.visible .entry _Z8csr_spmvllPiS_PdS0_S0_(
	.param .u64 _Z8csr_spmvllPiS_PdS0_S0__param_0,
	.param .u64 _Z8csr_spmvllPiS_PdS0_S0__param_1,
	.param .u64 .ptr .align 1 _Z8csr_spmvllPiS_PdS0_S0__param_2,
	.param .u64 .ptr .align 1 _Z8csr_spmvllPiS_PdS0_S0__param_3,
	.param .u64 .ptr .align 1 _Z8csr_spmvllPiS_PdS0_S0__param_4,
	.param .u64 .ptr .align 1 _Z8csr_spmvllPiS_PdS0_S0__param_5,
	.param .u64 .ptr .align 1 _Z8csr_spmvllPiS_PdS0_S0__param_6
)
{
	.reg .pred 	%p<11>;
	.reg .b32 	%r<66>;
	.reg .b64 	%rd<93>;
	.reg .b64 	%fd<112>;

	ld.param.u64 	%rd9, [_Z8csr_spmvllPiS_PdS0_S0__param_0];
	ld.param.u64 	%rd7, [_Z8csr_spmvllPiS_PdS0_S0__param_2];
	ld.param.u64 	%rd10, [_Z8csr_spmvllPiS_PdS0_S0__param_3];
	ld.param.u64 	%rd11, [_Z8csr_spmvllPiS_PdS0_S0__param_4];
	ld.param.u64 	%rd12, [_Z8csr_spmvllPiS_PdS0_S0__param_5];
	ld.param.u64 	%rd8, [_Z8csr_spmvllPiS_PdS0_S0__param_6];
	cvta.to.global.u64 	%rd1, %rd12;
	cvta.to.global.u64 	%rd2, %rd11;
	cvta.to.global.u64 	%rd3, %rd10;
	mov.u32 	%r22, %ctaid.x;
	mov.u32 	%r23, %ntid.x;
	mov.u32 	%r24, %tid.x;
	mad.lo.s32 	%r25, %r22, %r23, %r24;
	cvt.u64.u32 	%rd4, %r25;
	setp.le.s64 	%p1, %rd9, %rd4;
	@%p1 bra 	$L__BB0_15;
	cvta.to.global.u64 	%rd13, %rd7;
	shl.b64 	%rd14, %rd4, 2;
	add.s64 	%rd15, %rd13, %rd14;
	ld.global.u32 	%r61, [%rd15];
	ld.global.u32 	%r2, [%rd15+4];
	setp.ge.s32 	%p2, %r61, %r2;
	mov.f64 	%fd111, 0d0000000000000000;
	@%p2 bra 	$L__BB0_14;
	add.s32 	%r26, %r61, 1;
	max.s32 	%r27, %r2, %r26;
	sub.s32 	%r3, %r27, %r61;
	and.b32  	%r4, %r3, 15;
	sub.s32 	%r28, %r61, %r27;
	setp.gt.u32 	%p3, %r28, -16;
	mov.f64 	%fd111, 0d0000000000000000;
	@%p3 bra 	$L__BB0_5;
	and.b32  	%r29, %r3, -16;
	neg.s32 	%r59, %r29;
	add.s64 	%rd5, %rd3, 32;
	add.s64 	%rd6, %rd2, 64;
	mov.f64 	%fd111, 0d0000000000000000;
$L__BB0_4:
	.pragma "nounroll";
	mul.wide.s32 	%rd16, %r61, 4;
	add.s64 	%rd17, %rd5, %rd16;
	mul.wide.s32 	%rd18, %r61, 8;
	add.s64 	%rd19, %rd6, %rd18;
	ld.global.u32 	%r30, [%rd17+-32];
	ld.global.f64 	%fd18, [%rd19+-64];
	mul.wide.s32 	%rd20, %r30, 8;
	add.s64 	%rd21, %rd1, %rd20;
	ld.global.f64 	%fd19, [%rd21];
	fma.rn.f64 	%fd20, %fd18, %fd19, %fd111;
	ld.global.u32 	%r31, [%rd17+-28];
	ld.global.f64 	%fd21, [%rd19+-56];
	mul.wide.s32 	%rd22, %r31, 8;
	add.s64 	%rd23, %rd1, %rd22;
	ld.global.f64 	%fd22, [%rd23];
	fma.rn.f64 	%fd23, %fd21, %fd22, %fd20;
	ld.global.u32 	%r32, [%rd17+-24];
	ld.global.f64 	%fd24, [%rd19+-48];
	mul.wide.s32 	%rd24, %r32, 8;
	add.s64 	%rd25, %rd1, %rd24;
	ld.global.f64 	%fd25, [%rd25];
	fma.rn.f64 	%fd26, %fd24, %fd25, %fd23;
	ld.global.u32 	%r33, [%rd17+-20];
	ld.global.f64 	%fd27, [%rd19+-40];
	mul.wide.s32 	%rd26, %r33, 8;
	add.s64 	%rd27, %rd1, %rd26;
	ld.global.f64 	%fd28, [%rd27];
	fma.rn.f64 	%fd29, %fd27, %fd28, %fd26;
	ld.global.u32 	%r34, [%rd17+-16];
	ld.global.f64 	%fd30, [%rd19+-32];
	mul.wide.s32 	%rd28, %r34, 8;
	add.s64 	%rd29, %rd1, %rd28;
	ld.global.f64 	%fd31, [%rd29];
	fma.rn.f64 	%fd32, %fd30, %fd31, %fd29;
	ld.global.u32 	%r35, [%rd17+-12];
	ld.global.f64 	%fd33, [%rd19+-24];
	mul.wide.s32 	%rd30, %r35, 8;
	add.s64 	%rd31, %rd1, %rd30;
	ld.global.f64 	%fd34, [%rd31];
	fma.rn.f64 	%fd35, %fd33, %fd34, %fd32;
	ld.global.u32 	%r36, [%rd17+-8];
	ld.global.f64 	%fd36, [%rd19+-16];
	mul.wide.s32 	%rd32, %r36, 8;
	add.s64 	%rd33, %rd1, %rd32;
	ld.global.f64 	%fd37, [%rd33];
	fma.rn.f64 	%fd38, %fd36, %fd37, %fd35;
	ld.global.u32 	%r37, [%rd17+-4];
	ld.global.f64 	%fd39, [%rd19+-8];
	mul.wide.s32 	%rd34, %r37, 8;
	add.s64 	%rd35, %rd1, %rd34;
	ld.global.f64 	%fd40, [%rd35];
	fma.rn.f64 	%fd41, %fd39, %fd40, %fd38;
	ld.global.u32 	%r38, [%rd17];
	ld.global.f64 	%fd42, [%rd19];
	mul.wide.s32 	%rd36, %r38, 8;
	add.s64 	%rd37, %rd1, %rd36;
	ld.global.f64 	%fd43, [%rd37];
	fma.rn.f64 	%fd44, %fd42, %fd43, %fd41;
	ld.global.u32 	%r39, [%rd17+4];
	ld.global.f64 	%fd45, [%rd19+8];
	mul.wide.s32 	%rd38, %r39, 8;
	add.s64 	%rd39, %rd1, %rd38;
	ld.global.f64 	%fd46, [%rd39];
	fma.rn.f64 	%fd47, %fd45, %fd46, %fd44;
	ld.global.u32 	%r40, [%rd17+8];
	ld.global.f64 	%fd48, [%rd19+16];
	mul.wide.s32 	%rd40, %r40, 8;
	add.s64 	%rd41, %rd1, %rd40;
	ld.global.f64 	%fd49, [%rd41];
	fma.rn.f64 	%fd50, %fd48, %fd49, %fd47;
	ld.global.u32 	%r41, [%rd17+12];
	ld.global.f64 	%fd51, [%rd19+24];
	mul.wide.s32 	%rd42, %r41, 8;
	add.s64 	%rd43, %rd1, %rd42;
	ld.global.f64 	%fd52, [%rd43];
	fma.rn.f64 	%fd53, %fd51, %fd52, %fd50;
	ld.global.u32 	%r42, [%rd17+16];
	ld.global.f64 	%fd54, [%rd19+32];
	mul.wide.s32 	%rd44, %r42, 8;
	add.s64 	%rd45, %rd1, %rd44;
	ld.global.f64 	%fd55, [%rd45];
	fma.rn.f64 	%fd56, %fd54, %fd55, %fd53;
	ld.global.u32 	%r43, [%rd17+20];
	ld.global.f64 	%fd57, [%rd19+40];
	mul.wide.s32 	%rd46, %r43, 8;
	add.s64 	%rd47, %rd1, %rd46;
	ld.global.f64 	%fd58, [%rd47];
	fma.rn.f64 	%fd59, %fd57, %fd58, %fd56;
	ld.global.u32 	%r44, [%rd17+24];
	ld.global.f64 	%fd60, [%rd19+48];
	mul.wide.s32 	%rd48, %r44, 8;
	add.s64 	%rd49, %rd1, %rd48;
	ld.global.f64 	%fd61, [%rd49];
	fma.rn.f64 	%fd62, %fd60, %fd61, %fd59;
	ld.global.u32 	%r45, [%rd17+28];
	ld.global.f64 	%fd63, [%rd19+56];
	mul.wide.s32 	%rd50, %r45, 8;
	add.s64 	%rd51, %rd1, %rd50;
	ld.global.f64 	%fd64, [%rd51];
	fma.rn.f64 	%fd111, %fd63, %fd64, %fd62;
	add.s32 	%r61, %r61, 16;
	add.s32 	%r59, %r59, 16;
	setp.ne.s32 	%p4, %r59, 0;
	@%p4 bra 	$L__BB0_4;
$L__BB0_5:
	setp.eq.s32 	%p5, %r4, 0;
	@%p5 bra 	$L__BB0_14;
	and.b32  	%r11, %r3, 7;
	setp.lt.u32 	%p6, %r4, 8;
	@%p6 bra 	$L__BB0_8;
	mul.wide.s32 	%rd52, %r61, 4;
	add.s64 	%rd53, %rd3, %rd52;
	ld.global.u32 	%r46, [%rd53];
	mul.wide.s32 	%rd54, %r61, 8;
	add.s64 	%rd55, %rd2, %rd54;
	ld.global.f64 	%fd66, [%rd55];
	mul.wide.s32 	%rd56, %r46, 8;
	add.s64 	%rd57, %rd1, %rd56;
	ld.global.f64 	%fd67, [%rd57];
	fma.rn.f64 	%fd68, %fd66, %fd67, %fd111;
	ld.global.u32 	%r47, [%rd53+4];
	ld.global.f64 	%fd69, [%rd55+8];
	mul.wide.s32 	%rd58, %r47, 8;
	add.s64 	%rd59, %rd1, %rd58;
	ld.global.f64 	%fd70, [%rd59];
	fma.rn.f64 	%fd71, %fd69, %fd70, %fd68;
	ld.global.u32 	%r48, [%rd53+8];
	ld.global.f64 	%fd72, [%rd55+16];
	mul.wide.s32 	%rd60, %r48, 8;
	add.s64 	%rd61, %rd1, %rd60;
	ld.global.f64 	%fd73, [%rd61];
	fma.rn.f64 	%fd74, %fd72, %fd73, %fd71;
	ld.global.u32 	%r49, [%rd53+12];
	ld.global.f64 	%fd75, [%rd55+24];
	mul.wide.s32 	%rd62, %r49, 8;
	add.s64 	%rd63, %rd1, %rd62;
	ld.global.f64 	%fd76, [%rd63];
	fma.rn.f64 	%fd77, %fd75, %fd76, %fd74;
	ld.global.u32 	%r50, [%rd53+16];
	ld.global.f64 	%fd78, [%rd55+32];
	mul.wide.s32 	%rd64, %r50, 8;
	add.s64 	%rd65, %rd1, %rd64;
	ld.global.f64 	%fd79, [%rd65];
	fma.rn.f64 	%fd80, %fd78, %fd79, %fd77;
	ld.global.u32 	%r51, [%rd53+20];
	ld.global.f64 	%fd81, [%rd55+40];
	mul.wide.s32 	%rd66, %r51, 8;
	add.s64 	%rd67, %rd1, %rd66;
	ld.global.f64 	%fd82, [%rd67];
	fma.rn.f64 	%fd83, %fd81, %fd82, %fd80;
	ld.global.u32 	%r52, [%rd53+24];
	ld.global.f64 	%fd84, [%rd55+48];
	mul.wide.s32 	%rd68, %r52, 8;
	add.s64 	%rd69, %rd1, %rd68;
	ld.global.f64 	%fd85, [%rd69];
	fma.rn.f64 	%fd86, %fd84, %fd85, %fd83;
	ld.global.u32 	%r53, [%rd53+28];
	ld.global.f64 	%fd87, [%rd55+56];
	mul.wide.s32 	%rd70, %r53, 8;
	add.s64 	%rd71, %rd1, %rd70;
	ld.global.f64 	%fd88, [%rd71];
	fma.rn.f64 	%fd111, %fd87, %fd88, %fd86;
	add.s32 	%r61, %r61, 8;
$L__BB0_8:
	setp.eq.s32 	%p7, %r11, 0;
	@%p7 bra 	$L__BB0_14;
	and.b32  	%r14, %r3, 3;
	setp.lt.u32 	%p8, %r11, 4;
	@%p8 bra 	$L__BB0_11;
	mul.wide.s32 	%rd72, %r61, 4;
	add.s64 	%rd73, %rd3, %rd72;
	ld.global.u32 	%r54, [%rd73];
	mul.wide.s32 	%rd74, %r61, 8;
	add.s64 	%rd75, %rd2, %rd74;
	ld.global.f64 	%fd90, [%rd75];
	mul.wide.s32 	%rd76, %r54, 8;
	add.s64 	%rd77, %rd1, %rd76;
	ld.global.f64 	%fd91, [%rd77];
	fma.rn.f64 	%fd92, %fd90, %fd91, %fd111;
	ld.global.u32 	%r55, [%rd73+4];
	ld.global.f64 	%fd93, [%rd75+8];
	mul.wide.s32 	%rd78, %r55, 8;
	add.s64 	%rd79, %rd1, %rd78;
	ld.global.f64 	%fd94, [%rd79];
	fma.rn.f64 	%fd95, %fd93, %fd94, %fd92;
	ld.global.u32 	%r56, [%rd73+8];
	ld.global.f64 	%fd96, [%rd75+16];
	mul.wide.s32 	%rd80, %r56, 8;
	add.s64 	%rd81, %rd1, %rd80;
	ld.global.f64 	%fd97, [%rd81];
	fma.rn.f64 	%fd98, %fd96, %fd97, %fd95;
	ld.global.u32 	%r57, [%rd73+12];
	ld.global.f64 	%fd99, [%rd75+24];
	mul.wide.s32 	%rd82, %r57, 8;
	add.s64 	%rd83, %rd1, %rd82;
	ld.global.f64 	%fd100, [%rd83];
	fma.rn.f64 	%fd111, %fd99, %fd100, %fd98;
	add.s32 	%r61, %r61, 4;
$L__BB0_11:
	setp.eq.s32 	%p9, %r14, 0;
	@%p9 bra 	$L__BB0_14;
	neg.s32 	%r64, %r14;
$L__BB0_13:
	.pragma "nounroll";
	mul.wide.s32 	%rd84, %r61, 8;
	add.s64 	%rd85, %rd2, %rd84;
	mul.wide.s32 	%rd86, %r61, 4;
	add.s64 	%rd87, %rd3, %rd86;
	ld.global.u32 	%r58, [%rd87];
	ld.global.f64 	%fd101, [%rd85];
	mul.wide.s32 	%rd88, %r58, 8;
	add.s64 	%rd89, %rd1, %rd88;
	ld.global.f64 	%fd102, [%rd89];
	fma.rn.f64 	%fd111, %fd101, %fd102, %fd111;
	add.s32 	%r61, %r61, 1;
	add.s32 	%r64, %r64, 1;
	setp.ne.s32 	%p10, %r64, 0;
	@%p10 bra 	$L__BB0_13;
$L__BB0_14:
	cvta.to.global.u64 	%rd90, %rd8;
	shl.b64 	%rd91, %rd4, 3;
	add.s64 	%rd92, %rd90, %rd91;
	st.global.f64 	[%rd92], %fd111;
$L__BB0_15:
	ret;

}


// ===== COMPILED SASS (sm_100) =====

	.target	sm_100

	.elftype	@"ET_EXEC"


//--------------------- .note.nv.tkinfo           --------------------------
	.section	.note.nv.tkinfo,"",@"SHT_NOTE"
	.sectionflags	@"SHF_NOTE_NV_TKINFO"
	.tkinfo
        /*0018*/ 	.word	0x00000002
        /*0030*/ 	.string	""
        /*0030*/ 	.string	"ptxas"
        /*0030*/ 	.string	"Cuda compilation tools, release 13.0, V13.0.88"
        /*0030*/ 	.string	"Build cuda_13.0.r13.0/compiler.36424714_0"
        /*0030*/ 	.string	"-arch sm_100 -m 64 "



//--------------------- .note.nv.cuinfo           --------------------------
	.section	.note.nv.cuinfo,"",@"SHT_NOTE"
	.sectionflags	@"SHF_NOTE_NV_CUINFO"
        /*0018*/ 	.short	0x0002
        /*001a*/ 	.short	0x0064
        /*001c*/ 	.short	0x0082
	.zero		2


//--------------------- .nv.info                  --------------------------
	.section	.nv.info,"",@"SHT_CUDA_INFO"
	.align	4


	//----- nvinfo : EIATTR_REGCOUNT
	.align		4
        /*0000*/ 	.byte	0x04, 0x2f
        /*0002*/ 	.short	(.L_1 - .L_0)
	.align		4
.L_0:
        /*0004*/ 	.word	index@(_Z8csr_spmvllPiS_PdS0_S0_)
        /*0008*/ 	.word	0x00000020


	//----- nvinfo : EIATTR_FRAME_SIZE
	.align		4
.L_1:
        /*000c*/ 	.byte	0x04, 0x11
        /*000e*/ 	.short	(.L_3 - .L_2)
	.align		4
.L_2:
        /*0010*/ 	.word	index@(_Z8csr_spmvllPiS_PdS0_S0_)
        /*0014*/ 	.word	0x00000000


	//----- nvinfo : EIATTR_MIN_STACK_SIZE
	.align		4
.L_3:
        /*0018*/ 	.byte	0x04, 0x12
        /*001a*/ 	.short	(.L_5 - .L_4)
	.align		4
.L_4:
        /*001c*/ 	.word	index@(_Z8csr_spmvllPiS_PdS0_S0_)
        /*0020*/ 	.word	0x00000000
.L_5:


//--------------------- .nv.compat                --------------------------
	.section	.nv.compat,"",@"SHT_CUDA_COMPAT_INFO"
	.align	4
        /*0000*/ 	.byte	0x02, 0x09, 0x00, 0x00, 0x02, 0x02, 0x01, 0x00, 0x02, 0x05, 0x05, 0x00, 0x03, 0x07, 0x01, 0x01
        /*0010*/ 	.byte	0x02, 0x03, 0x00, 0x00, 0x02, 0x06, 0x01, 0x00, 0x04, 0x0b, 0x08, 0x00, 0x01, 0x00, 0x00, 0x00
        /*0020*/ 	.byte	0x00, 0x00, 0x00, 0x00


//--------------------- .nv.info._Z8csr_spmvllPiS_PdS0_S0_ --------------------------
	.section	.nv.info._Z8csr_spmvllPiS_PdS0_S0_,"",@"SHT_CUDA_INFO"
	.sectionflags	@""
	.align	4


	//----- nvinfo : EIATTR_CUDA_API_VERSION
	.align		4
        /*0000*/ 	.byte	0x04, 0x37
        /*0002*/ 	.short	(.L_7 - .L_6)
.L_6:
        /*0004*/ 	.word	0x00000082


	//----- nvinfo : EIATTR_KPARAM_INFO
	.align		4
.L_7:
        /*0008*/ 	.byte	0x04, 0x17
        /*000a*/ 	.short	(.L_9 - .L_8)
.L_8:
        /*000c*/ 	.word	0x00000000
        /*0010*/ 	.short	0x0006
        /*0012*/ 	.short	0x0030
        /*0014*/ 	.byte	0x00, 0xf5, 0x21, 0x00


	//----- nvinfo : EIATTR_KPARAM_INFO
	.align		4
.L_9:
        /*0018*/ 	.byte	0x04, 0x17
        /*001a*/ 	.short	(.L_11 - .L_10)
.L_10:
        /*001c*/ 	.word	0x00000000
        /*0020*/ 	.short	0x0005
        /*0022*/ 	.short	0x0028
        /*0024*/ 	.byte	0x00, 0xf5, 0x21, 0x00


	//----- nvinfo : EIATTR_KPARAM_INFO
	.align		4
.L_11:
        /*0028*/ 	.byte	0x04, 0x17
        /*002a*/ 	.short	(.L_13 - .L_12)
.L_12:
        /*002c*/ 	.word	0x00000000
        /*0030*/ 	.short	0x0004
        /*0032*/ 	.short	0x0020
        /*0034*/ 	.byte	0x00, 0xf5, 0x21, 0x00


	//----- nvinfo : EIATTR_KPARAM_INFO
	.align		4
.L_13:
        /*0038*/ 	.byte	0x04, 0x17
        /*003a*/ 	.short	(.L_15 - .L_14)
.L_14:
        /*003c*/ 	.word	0x00000000
        /*0040*/ 	.short	0x0003
        /*0042*/ 	.short	0x0018
        /*0044*/ 	.byte	0x00, 0xf5, 0x21, 0x00


	//----- nvinfo : EIATTR_KPARAM_INFO
	.align		4
.L_15:
        /*0048*/ 	.byte	0x04, 0x17
        /*004a*/ 	.short	(.L_17 - .L_16)
.L_16:
        /*004c*/ 	.word	0x00000000
        /*0050*/ 	.short	0x0002
        /*0052*/ 	.short	0x0010
        /*0054*/ 	.byte	0x00, 0xf5, 0x21, 0x00


	//----- nvinfo : EIATTR_KPARAM_INFO
	.align		4
.L_17:
        /*0058*/ 	.byte	0x04, 0x17
        /*005a*/ 	.short	(.L_19 - .L_18)
.L_18:
        /*005c*/ 	.word	0x00000000
        /*0060*/ 	.short	0x0001
        /*0062*/ 	.short	0x0008
        /*0064*/ 	.byte	0x00, 0xf0, 0x21, 0x00


	//----- nvinfo : EIATTR_KPARAM_INFO
	.align		4
.L_19:
        /*0068*/ 	.byte	0x04, 0x17
        /*006a*/ 	.short	(.L_21 - .L_20)
.L_20:
        /*006c*/ 	.word	0x00000000
        /*0070*/ 	.short	0x0000
        /*0072*/ 	.short	0x0000
        /*0074*/ 	.byte	0x00, 0xf0, 0x21, 0x00


	//----- nvinfo : EIATTR_SPARSE_MMA_MASK
	.align		4
.L_21:
        /*0078*/ 	.byte	0x03, 0x50
        /*007a*/ 	.short	0x0000


	//----- nvinfo : EIATTR_MAXREG_COUNT
	.align		4
        /*007c*/ 	.byte	0x03, 0x1b
        /*007e*/ 	.short	0x00ff


	//----- nvinfo : EIATTR_MERCURY_ISA_VERSION
	.align		4
        /*0080*/ 	.byte	0x03, 0x5f
        /*0082*/ 	.short	0x0101


	//----- nvinfo : EIATTR_VRC_CTA_INIT_COUNT
	.align		4
        /*0084*/ 	.byte	0x02, 0x4a
	.zero		1
	.zero		1


	//----- nvinfo : EIATTR_EXIT_INSTR_OFFSETS
	.align		4
        /*0088*/ 	.byte	0x04, 0x1c
        /*008a*/ 	.short	(.L_23 - .L_22)


	//   ....[0]....
.L_22:
        /*008c*/ 	.word	0x00000080


	//   ....[1]....
        /*0090*/ 	.word	0x00000e90


	//----- nvinfo : EIATTR_CRS_STACK_SIZE
	.align		4
.L_23:
        /*0094*/ 	.byte	0x04, 0x1e
        /*0096*/ 	.short	(.L_25 - .L_24)
.L_24:
        /*0098*/ 	.word	0x00000000


	//----- nvinfo : EIATTR_CBANK_PARAM_SIZE
	.align		4
.L_25:
        /*009c*/ 	.byte	0x03, 0x19
        /*009e*/ 	.short	0x0038


	//----- nvinfo : EIATTR_PARAM_CBANK
	.align		4
        /*00a0*/ 	.byte	0x04, 0x0a
        /*00a2*/ 	.short	(.L_27 - .L_26)
	.align		4
.L_26:
        /*00a4*/ 	.word	index@(.nv.constant0._Z8csr_spmvllPiS_PdS0_S0_)
        /*00a8*/ 	.short	0x0380
        /*00aa*/ 	.short	0x0038


	//----- nvinfo : EIATTR_SW_WAR
	.align		4
.L_27:
        /*00ac*/ 	.byte	0x04, 0x36
        /*00ae*/ 	.short	(.L_29 - .L_28)
.L_28:
        /*00b0*/ 	.word	0x00000008
.L_29:


//--------------------- .nv.callgraph             --------------------------
	.section	.nv.callgraph,"",@"SHT_CUDA_CALLGRAPH"
	.align	4
	.sectionentsize	8
	.align		4
        /*0000*/ 	.word	0x00000000
	.align		4
        /*0004*/ 	.word	0xffffffff
	.align		4
        /*0008*/ 	.word	0x00000000
	.align		4
        /*000c*/ 	.word	0xfffffffe
	.align		4
        /*0010*/ 	.word	0x00000000
	.align		4
        /*0014*/ 	.word	0xfffffffd
	.align		4
        /*0018*/ 	.word	0x00000000
	.align		4
        /*001c*/ 	.word	0xfffffffc


//--------------------- .text._Z8csr_spmvllPiS_PdS0_S0_ --------------------------
	.section	.text._Z8csr_spmvllPiS_PdS0_S0_,"ax",@progbits
	.align	128
        .global         _Z8csr_spmvllPiS_PdS0_S0_
        .type           _Z8csr_spmvllPiS_PdS0_S0_,@function
        .size           _Z8csr_spmvllPiS_PdS0_S0_,(.L_x_11 - _Z8csr_spmvllPiS_PdS0_S0_)
        .other          _Z8csr_spmvllPiS_PdS0_S0_,@"STO_CUDA_ENTRY STV_DEFAULT"
_Z8csr_spmvllPiS_PdS0_S0_:
.text._Z8csr_spmvllPiS_PdS0_S0_:
[----:B------:R-:W-:Y:S01]  /*0000*/  LDC R1, c[0x0][0x37c] ;  /* 0x0000df00ff017b82 */ /* 0x000fe20000000800 */
[----:B------:R-:W0:Y:S07]  /*0010*/  S2R R3, SR_TID.X ;  /* 0x0000000000037919 */ /* 0x000e2e0000002100 */
[----:B------:R-:W0:Y:S01]  /*0020*/  S2UR UR4, SR_CTAID.X ;  /* 0x00000000000479c3 */ /* 0x000e220000002500 */
[----:B------:R-:W1:Y:S07]  /*0030*/  LDCU.64 UR6, c[0x0][0x380] ;  /* 0x00007000ff0677ac */ /* 0x000e6e0008000a00 */
[----:B------:R-:W0:Y:S02]  /*0040*/  LDC R0, c[0x0][0x360] ;  /* 0x0000d800ff007b82 */ /* 0x000e240000000800 */
[----:B0-----:R-:W-:-:S05]  /*0050*/  IMAD R0, R0, UR4, R3 ;  /* 0x0000000400007c24 */ /* 0x001fca000f8e0203 */
[----:B-1----:R-:W-:-:S04]  /*0060*/  ISETP.GE.U32.AND P0, PT, R0, UR6, PT ;  /* 0x0000000600007c0c */ /* 0x002fc8000bf06070 */
[----:B------:R-:W-:-:S13]  /*0070*/  ISETP.GE.AND.EX P0, PT, RZ, UR7, PT, P0 ;  /* 0x00000007ff007c0c */ /* 0x000fda000bf06300 */
[----:B------:R-:W-:Y:S05]  /*0080*/  @P0 EXIT ;  /* 0x000000000000094d */ /* 0x000fea0003800000 */
[----:B------:R-:W0:Y:S01]  /*0090*/  LDCU.64 UR6, c[0x0][0x390] ;  /* 0x00007200ff0677ac */ /* 0x000e220008000a00 */
[----:B------:R-:W1:Y:S01]  /*00a0*/  LDCU.64 UR4, c[0x0][0x358] ;  /* 0x00006b00ff0477ac */ /* 0x000e620008000a00 */
[----:B0-----:R-:W-:-:S04]  /*00b0*/  LEA R2, P0, R0, UR6, 0x2 ;  /* 0x0000000600027c11 */ /* 0x001fc8000f8010ff */
[----:B------:R-:W-:-:S05]  /*00c0*/  LEA.HI.X R3, R0, UR7, RZ, 0x2, P0 ;  /* 0x0000000700037c11 */ /* 0x000fca00080f14ff */
[----:B-1----:R-:W2:Y:S04]  /*00d0*/  LDG.E R4, desc[UR4][R2.64] ;  /* 0x0000000402047981 */ /* 0x002ea8000c1e1900 */
[----:B------:R-:W2:Y:S01]  /*00e0*/  LDG.E R5, desc[UR4][R2.64+0x4] ;  /* 0x0000040402057981 */ /* 0x000ea2000c1e1900 */
[----:B------:R-:W-:Y:S01]  /*00f0*/  BSSY.RECONVERGENT B0, `(.L_x_0) ;  /* 0x00000d5000007945 */ /* 0x000fe20003800200 */
[----:B------:R-:W-:Y:S02]  /*0100*/  CS2R R26, SRZ ;  /* 0x00000000001a7805 */ /* 0x000fe4000001ff00 */
[----:B--2---:R-:W-:-:S13]  /*0110*/  ISETP.GE.AND P0, PT, R4, R5, PT ;  /* 0x000000050400720c */ /* 0x004fda0003f06270 */
[----:B------:R-:W-:Y:S05]  /*0120*/  @P0 BRA `(.L_x_1) ;  /* 0x0000000c00440947 */ /* 0x000fea0003800000 */
[----:B------:R-:W-:Y:S01]  /*0130*/  MOV R2, R4 ;  /* 0x0000000400027202 */ /* 0x000fe20000000f00 */
[----:B------:R-:W-:Y:S01]  /*0140*/  BSSY.RECONVERGENT B1, `(.L_x_2) ;  /* 0x0000069000017945 */ /* 0x000fe20003800200 */
[----:B------:R-:W-:Y:S02]  /*0150*/  CS2R R26, SRZ ;  /* 0x00000000001a7805 */ /* 0x000fe4000001ff00 */
[----:B------:R-:W-:-:S04]  /*0160*/  VIADDMNMX R5, R2, 0x1, R5, !PT ;  /* 0x0000000102057846 */ /* 0x000fc80007800105 */
[CC--:B------:R-:W-:Y:S02]  /*0170*/  IADD3 R3, PT, PT, R2.reuse, -R5.reuse, RZ ;  /* 0x8000000502037210 */ /* 0x0c0fe40007ffe0ff */
[----:B------:R-:W-:Y:S02]  /*0180*/  IADD3 R4, PT, PT, -R2, R5, RZ ;  /* 0x0000000502047210 */ /* 0x000fe40007ffe1ff */
[----:B------:R-:W-:Y:S02]  /*0190*/  ISETP.GT.U32.AND P1, PT, R3, -0x10, PT ;  /* 0xfffffff00300780c */ /* 0x000fe40003f24070 */
[----:B------:R-:W-:-:S04]  /*01a0*/  LOP3.LUT R5, R4, 0xf, RZ, 0xc0, !PT ;  /* 0x0000000f04057812 */ /* 0x000fc800078ec0ff */
[----:B------:R-:W-:-:S07]  /*01b0*/  ISETP.NE.AND P0, PT, R5, RZ, PT ;  /* 0x000000ff0500720c */ /* 0x000fce0003f05270 */
[----:B------:R-:W-:Y:S06]  /*01c0*/  @P1 BRA `(.L_x_3) ;  /* 0x0000000400801947 */ /* 0x000fec0003800000 */
[----:B------:R-:W0:Y:S01]  /*01d0*/  LDC.64 R6, c[0x0][0x398] ;  /* 0x0000e600ff067b82 */ /* 0x000e220000000a00 */
[----:B------:R-:W-:Y:S02]  /*01e0*/  LOP3.LUT R3, R4, 0xfffffff0, RZ, 0xc0, !PT ;  /* 0xfffffff004037812 */ /* 0x000fe400078ec0ff */
[----:B------:R-:W-:Y:S02]  /*01f0*/  CS2R R26, SRZ ;  /* 0x00000000001a7805 */ /* 0x000fe4000001ff00 */
[----:B------:R-:W-:-:S03]  /*0200*/  IADD3 R3, PT, PT, -R3, RZ, RZ ;  /* 0x000000ff03037210 */ /* 0x000fc60007ffe1ff */
[----:B------:R-:W1:Y:S01]  /*0210*/  LDC.64 R8, c[0x0][0x3a0] ;  /* 0x0000e800ff087b82 */ /* 0x000e620000000a00 */
[----:B0-----:R-:W-:-:S04]  /*0220*/  IADD3 R6, P1, PT, R6, 0x20, RZ ;  /* 0x0000002006067810 */ /* 0x001fc80007f3e0ff */
[----:B------:R-:W-:Y:S02]  /*0230*/  IADD3.X R7, PT, PT, RZ, R7, RZ, P1, !PT ;  /* 0x00000007ff077210 */ /* 0x000fe40000ffe4ff */
[----:B-1----:R-:W-:-:S04]  /*0240*/  IADD3 R8, P2, PT, R8, 0x40, RZ ;  /* 0x0000004008087810 */ /* 0x002fc80007f5e0ff */
[----:B------:R-:W-:-:S09]  /*0250*/  IADD3.X R9, PT, PT, RZ, R9, RZ, P2, !PT ;  /* 0x00000009ff097210 */ /* 0x000fd200017fe4ff */
.L_x_4:
[C---:B------:R-:W-:Y:S01]  /*0260*/  IMAD.WIDE R28, R2.reuse, 0x4, R6 ;  /* 0x00000004021c7825 */ /* 0x040fe200078e0206 */
[----:B------:R-:W0:Y:S04]  /*0270*/  LDC.64 R12, c[0x0][0x3a8] ;  /* 0x0000ea00ff0c7b82 */ /* 0x000e280000000a00 */
[----:B------:R-:W0:Y:S01]  /*0280*/  LDG.E R15, desc[UR4][R28.64+-0x20] ;  /* 0xffffe0041c0f7981 */ /* 0x000e22000c1e1900 */
[----:B------:R-:W-:-:S03]  /*0290*/  IMAD.WIDE R10, R2, 0x8, R8 ;  /* 0x00000008020a7825 */ /* 0x000fc600078e0208 */
[----:B------:R-:W2:Y:S04]  /*02a0*/  LDG.E R25, desc[UR4][R28.64+-0x1c] ;  /* 0xffffe4041c197981 */ /* 0x000ea8000c1e1900 */
[----:B------:R-:W3:Y:S04]  /*02b0*/  LDG.E.64 R16, desc[UR4][R10.64+-0x40] ;  /* 0xffffc0040a107981 */ /* 0x000ee8000c1e1b00 */
[----:B------:R-:W4:Y:S04]  /*02c0*/  LDG.E R19, desc[UR4][R28.64+-0x18] ;  /* 0xffffe8041c137981 */ /* 0x000f28000c1e1900 */
[----:B------:R-:W5:Y:S04]  /*02d0*/  LDG.E.64 R22, desc[UR4][R10.64+-0x38] ;  /* 0xffffc8040a167981 */ /* 0x000f68000c1e1b00 */
[----:B------:R-:W5:Y:S01]  /*02e0*/  LDG.E.64 R20, desc[UR4][R10.64+-0x30] ;  /* 0xffffd0040a147981 */ /* 0x000f62000c1e1b00 */
[----:B0-----:R-:W-:-:S06]  /*02f0*/  IMAD.WIDE R14, R15, 0x8, R12 ;  /* 0x000000080f0e7825 */ /* 0x001fcc00078e020c */
[----:B------:R-:W3:Y:S01]  /*0300*/  LDG.E.64 R14, desc[UR4][R14.64] ;  /* 0x000000040e0e7981 */ /* 0x000ee2000c1e1b00 */
[----:B--2---:R-:W-:-:S04]  /*0310*/  IMAD.WIDE R24, R25, 0x8, R12 ;  /* 0x0000000819187825 */ /* 0x004fc800078e020c */
[----:B----4-:R-:W-:-:S06]  /*0320*/  IMAD.WIDE R18, R19, 0x8, R12 ;  /* 0x0000000813127825 */ /* 0x010fcc00078e020c */
[----:B------:R-:W2:Y:S01]  /*0330*/  LDG.E.64 R18, desc[UR4][R18.64] ;  /* 0x0000000412127981 */ /* 0x000ea2000c1e1b00 */
[----:B---3--:R-:W-:-:S03]  /*0340*/  DFMA R26, R16, R14, R26 ;  /* 0x0000000e101a722b */ /* 0x008fc6000000001a */
[----:B------:R-:W5:Y:S04]  /*0350*/  LDG.E.64 R14, desc[UR4][R24.64] ;  /* 0x00000004180e7981 */ /* 0x000f68000c1e1b00 */
[----:B------:R-:W3:Y:S04]  /*0360*/  LDG.E R17, desc[UR4][R28.64+-0x14] ;  /* 0xffffec041c117981 */ /* 0x000ee8000c1e1900 */
[----:B------:R-:W4:Y:S01]  /*0370*/  LDG.E R25, desc[UR4][R28.64+-0xc] ;  /* 0xfffff4041c197981 */ /* 0x000f22000c1e1900 */
[----:B-----5:R-:W-:-:S03]  /*0380*/  DFMA R22, R22, R14, R26 ;  /* 0x0000000e1616722b */ /* 0x020fc6000000001a */
[----:B------:R-:W5:Y:S01]  /*0390*/  LDG.E R15, desc[UR4][R28.64+-0x10] ;  /* 0xfffff0041c0f7981 */ /* 0x000f62000c1e1900 */
[----:B---3--:R-:W-:-:S03]  /*03a0*/  IMAD.WIDE R16, R17, 0x8, R12 ;  /* 0x0000000811107825 */ /* 0x008fc600078e020c */
[----:B------:R-:W3:Y:S01]  /*03b0*/  LDG.E R27, desc[UR4][R28.64+-0x8] ;  /* 0xfffff8041c1b7981 */ /* 0x000ee2000c1e1900 */
[----:B--2---:R-:W-:-:S03]  /*03c0*/  DFMA R18, R20, R18, R22 ;  /* 0x000000121412722b */ /* 0x004fc60000000016 */
[----:B------:R-:W2:Y:S04]  /*03d0*/  LDG.E.64 R22, desc[UR4][R10.64+-0x28] ;  /* 0xffffd8040a167981 */ /* 0x000ea8000c1e1b00 */
[----:B------:R-:W2:Y:S01]  /*03e0*/  LDG.E.64 R16, desc[UR4][R16.64] ;  /* 0x0000000410107981 */ /* 0x000ea2000c1e1b00 */
[----:B----4-:R-:W-:-:S05]  /*03f0*/  IMAD.WIDE R24, R25, 0x8, R12 ;  /* 0x0000000819187825 */ /* 0x010fca00078e020c */
[----:B------:R-:W4:Y:S04]  /*0400*/  LDG.E.64 R20, desc[UR4][R24.64] ;  /* 0x0000000418147981 */ /* 0x000f28000c1e1b00 */
[----:B------:R-:W4:Y:S01]  /*0410*/  LDG.E R25, desc[UR4][R28.64+0x4] ;  /* 0x000004041c197981 */ /* 0x000f22000c1e1900 */
[----:B-----5:R-:W-:-:S06]  /*0420*/  IMAD.WIDE R14, R15, 0x8, R12 ;  /* 0x000000080f0e7825 */ /* 0x020fcc00078e020c */
[----:B------:R-:W5:Y:S01]  /*0430*/  LDG.E.64 R14, desc[UR4][R14.64] ;  /* 0x000000040e0e7981 */ /* 0x000f62000c1e1b00 */
[----:B--2---:R-:W-:-:S03]  /*0440*/  DFMA R22, R22, R16, R18 ;  /* 0x000000101616722b */ /* 0x004fc60000000012 */
[----:B------:R-:W5:Y:S04]  /*0450*/  LDG.E.64 R18, desc[UR4][R10.64+-0x20] ;  /* 0xffffe0040a127981 */ /* 0x000f68000c1e1b00 */
[----:B------:R-:W4:Y:S01]  /*0460*/  LDG.E.64 R16, desc[UR4][R10.64+-0x18] ;  /* 0xffffe8040a107981 */ /* 0x000f22000c1e1b00 */
[----:B---3--:R-:W-:Y:S01]  /*0470*/  IMAD.WIDE R26, R27, 0x8, R12 ;  /* 0x000000081b1a7825 */ /* 0x008fe200078e020c */
[----:B-----5:R-:W-:Y:S02]  /*0480*/  DFMA R18, R18, R14, R22 ;  /* 0x0000000e1212722b */ /* 0x020fe40000000016 */
[----:B------:R-:W2:Y:S04]  /*0490*/  LDG.E R15, desc[UR4][R28.64+-0x4] ;  /* 0xfffffc041c0f7981 */ /* 0x000ea8000c1e1900 */
[----:B------:R-:W3:Y:S02]  /*04a0*/  LDG.E.64 R22, desc[UR4][R10.64+-0x10] ;  /* 0xfffff0040a167981 */ /* 0x000ee4000c1e1b00 */
[----:B----4-:R-:W-:-:S02]  /*04b0*/  DFMA R20, R16, R20, R18 ;  /* 0x000000141014722b */ /* 0x010fc40000000012 */
[----:B------:R-:W3:Y:S04]  /*04c0*/  LDG.E.64 R16, desc[UR4][R26.64] ;  /* 0x000000041a107981 */ /* 0x000ee8000c1e1b00 */
[----:B------:R-:W4:Y:S04]  /*04d0*/  LDG.E R19, desc[UR4][R28.64] ;  /* 0x000000041c137981 */ /* 0x000f28000c1e1900 */
[----:B------:R-:W5:Y:S01]  /*04e0*/  LDG.E R27, desc[UR4][R28.64+0x8] ;  /* 0x000008041c1b7981 */ /* 0x000f62000c1e1900 */
[----:B--2---:R-:W-:Y:S01]  /*04f0*/  IMAD.WIDE R14, R15, 0x8, R12 ;  /* 0x000000080f0e7825 */ /* 0x004fe200078e020c */
[----:B---3--:R-:W-:-:S02]  /*0500*/  DFMA R22, R22, R16, R20 ;  /* 0x000000101616722b */ /* 0x008fc40000000014 */
[----:B------:R-:W2:Y:S04]  /*0510*/  LDG.E.64 R20, desc[UR4][R10.64+-0x8] ;  /* 0xfffff8040a147981 */ /* 0x000ea8000c1e1b00 */
[----:B------:R-:W2:Y:S01]  /*0520*/  LDG.E.64 R16, desc[UR4][R14.64] ;  /* 0x000000040e107981 */ /* 0x000ea2000c1e1b00 */
[----:B----4-:R-:W-:-:S06]  /*0530*/  IMAD.WIDE R18, R19, 0x8, R12 ;  /* 0x0000000813127825 */ /* 0x010fcc00078e020c */
[----:B------:R-:W3:Y:S04]  /*0540*/  LDG.E.64 R18, desc[UR4][R18.64] ;  /* 0x0000000412127981 */ /* 0x000ee8000c1e1b00 */
[----:B------:R-:W3:Y:S01]  /*0550*/  LDG.E.64 R14, desc[UR4][R10.64] ;  /* 0x000000040a0e7981 */ /* 0x000ee2000c1e1b00 */
[----:B--2---:R-:W-:Y:S01]  /*0560*/  DFMA R20, R20, R16, R22 ;  /* 0x000000101414722b */ /* 0x004fe20000000016 */
[--C-:B------:R-:W-:Y:S02]  /*0570*/  IMAD.WIDE R16, R25, 0x8, R12.reuse ;  /* 0x0000000819107825 */ /* 0x100fe400078e020c */
[----:B------:R-:W2:Y:S02]  /*0580*/  LDG.E.64 R22, desc[UR4][R10.64+0x18] ;  /* 0x000018040a167981 */ /* 0x000ea4000c1e1b00 */
[----:B-----5:R-:W-:-:S02]  /*0590*/  IMAD.WIDE R26, R27, 0x8, R12 ;  /* 0x000000081b1a7825 */ /* 0x020fc400078e020c */
[----:B------:R-:W4:Y:S01]  /*05a0*/  LDG.E R25, desc[UR4][R28.64+0x10] ;  /* 0x000010041c197981 */ /* 0x000f22000c1e1900 */
[----:B---3--:R-:W-:-:S03]  /*05b0*/  DFMA R18, R14, R18, R20 ;  /* 0x000000120e12722b */ /* 0x008fc60000000014 */
[----:B------:R-:W3:Y:S04]  /*05c0*/  LDG.E.64 R16, desc[UR4][R16.64] ;  /* 0x0000000410107981 */ /* 0x000ee8000c1e1b00 */
[----:B------:R-:W3:Y:S04]  /*05d0*/  LDG.E.64 R20, desc[UR4][R10.64+0x8] ;  /* 0x000008040a147981 */ /* 0x000ee8000c1e1b00 */
[----:B------:R-:W5:Y:S01]  /*05e0*/  LDG.E R15, desc[UR4][R28.64+0xc] ;  /* 0x00000c041c0f7981 */ /* 0x000f62000c1e1900 */
[----:B---3--:R-:W-:-:S03]  /*05f0*/  DFMA R20, R20, R16, R18 ;  /* 0x000000101414722b */ /* 0x008fc60000000012 */
[----:B------:R-:W3:Y:S01]  /*0600*/  LDG.E.64 R18, desc[UR4][R10.64+0x10] ;  /* 0x000010040a127981 */ /* 0x000ee2000c1e1b00 */
[----:B-----5:R-:W-:-:S03]  /*0610*/  IMAD.WIDE R14, R15, 0x8, R12 ;  /* 0x000000080f0e7825 */ /* 0x020fc600078e020c */
[----:B------:R-:W3:Y:S04]  /*0620*/  LDG.E.64 R16, desc[UR4][R26.64] ;  /* 0x000000041a107981 */ /* 0x000ee8000c1e1b00 */
[----:B------:R-:W2:Y:S04]  /*0630*/  LDG.E.64 R14, desc[UR4][R14.64] ;  /* 0x000000040e0e7981 */ /* 0x000ea8000c1e1b00 */
[----:B------:R-:W5:Y:S01]  /*0640*/  LDG.E R27, desc[UR4][R28.64+0x18] ;  /* 0x000018041c1b7981 */ /* 0x000f62000c1e1900 */
[----:B---3--:R-:W-:-:S03]  /*0650*/  DFMA R18, R18, R16, R20 ;  /* 0x000000101212722b */ /* 0x008fc60000000014 */
[----:B------:R-:W3:Y:S01]  /*0660*/  LDG.E R21, desc[UR4][R28.64+0x14] ;  /* 0x000014041c157981 */ /* 0x000ee2000c1e1900 */
[----:B----4-:R-:W-:-:S03]  /*0670*/  IMAD.WIDE R16, R25, 0x8, R12 ;  /* 0x0000000819107825 */ /* 0x010fc600078e020c */
[----:B------:R-:W4:Y:S01]  /*0680*/  LDG.E R25, desc[UR4][R28.64+0x1c] ;  /* 0x00001c041c197981 */ /* 0x000f22000c1e1900 */
[----:B--2---:R-:W-:-:S03]  /*0690*/  DFMA R22, R22, R14, R18 ;  /* 0x0000000e1616722b */ /* 0x004fc60000000012 */
[----:B------:R-:W2:Y:S04]  /*06a0*/  LDG.E.64 R14, desc[UR4][R10.64+0x20] ;  /* 0x000020040a0e7981 */ /* 0x000ea8000c1e1b00 */
[----:B------:R-:W2:Y:S04]  /*06b0*/  LDG.E.64 R16, desc[UR4][R16.64] ;  /* 0x0000000410107981 */ /* 0x000ea8000c1e1b00 */
[----:B------:R-:W4:Y:S01]  /*06c0*/  LDG.E.64 R18, desc[UR4][R10.64+0x28] ;  /* 0x000028040a127981 */ /* 0x000f22000c1e1b00 */
[----:B---3--:R-:W-:-:S06]  /*06d0*/  IMAD.WIDE R20, R21, 0x8, R12 ;  /* 0x0000000815147825 */ /* 0x008fcc00078e020c */
[----:B------:R-:W3:Y:S01]  /*06e0*/  LDG.E.64 R20, desc[UR4][R20.64] ;  /* 0x0000000414147981 */ /* 0x000ee2000c1e1b00 */
[----:B--2---:R-:W-:Y:S01]  /*06f0*/  DFMA R14, R14, R16, R22 ;  /* 0x000000100e0e722b */ /* 0x004fe20000000016 */
[--C-:B-----5:R-:W-:Y:S02]  /*0700*/  IMAD.WIDE R22, R27, 0x8, R12.reuse ;  /* 0x000000081b167825 */ /* 0x120fe400078e020c */
[----:B------:R-:W2:Y:S02]  /*0710*/  LDG.E.64 R16, desc[UR4][R10.64+0x30] ;  /* 0x000030040a107981 */ /* 0x000ea4000c1e1b00 */
[----:B----4-:R-:W-:Y:S02]  /*0720*/  IMAD.WIDE R12, R25, 0x8, R12 ;  /* 0x00000008190c7825 */ /* 0x010fe400078e020c */
[----:B------:R-:W4:Y:S04]  /*0730*/  LDG.E.64 R26, desc[UR4][R10.64+0x38] ;  /* 0x000038040a1a7981 */ /* 0x000f28000c1e1b00 */
[----:B------:R-:W2:Y:S04]  /*0740*/  LDG.E.64 R22, desc[UR4][R22.64] ;  /* 0x0000000416167981 */ /* 0x000ea8000c1e1b00 */
[----:B------:R-:W4:Y:S01]  /*0750*/  LDG.E.64 R12, desc[UR4][R12.64] ;  /* 0x000000040c0c7981 */ /* 0x000f22000c1e1b00 */
[----:B------:R-:W-:-:S04]  /*0760*/  IADD3 R3, PT, PT, R3, 0x10, RZ ;  /* 0x0000001003037810 */ /* 0x000fc80007ffe0ff */
[----:B------:R-:W-:Y:S02]  /*0770*/  ISETP.NE.AND P1, PT, R3, RZ, PT ;  /* 0x000000ff0300720c */ /* 0x000fe40003f25270 */
[----:B------:R-:W-:Y:S01]  /*0780*/  IADD3 R2, PT, PT, R2, 0x10, RZ ;  /* 0x0000001002027810 */ /* 0x000fe20007ffe0ff */
[----:B---3--:R-:W-:-:S08]  /*0790*/  DFMA R14, R18, R20, R14 ;  /* 0x00000014120e722b */ /* 0x008fd0000000000e */
[----:B--2---:R-:W-:-:S08]  /*07a0*/  DFMA R14, R16, R22, R14 ;  /* 0x00000016100e722b */ /* 0x004fd0000000000e */
[----:B----4-:R-:W-:Y:S01]  /*07b0*/  DFMA R26, R26, R12, R14 ;  /* 0x0000000c1a1a722b */ /* 0x010fe2000000000e */
[----:B------:R-:W-:Y:S10]  /*07c0*/  @P1 BRA `(.L_x_4) ;  /* 0xfffffff800a41947 */ /* 0x000ff4000383ffff */
.L_x_3:
[----:B------:R-:W-:Y:S05]  /*07d0*/  BSYNC.RECONVERGENT B1 ;  /* 0x0000000000017941 */ /* 0x000fea0003800200 */
.L_x_2:
[----:B------:R-:W-:Y:S05]  /*07e0*/  @!P0 BRA `(.L_x_1) ;  /* 0x0000000400948947 */ /* 0x000fea0003800000 */
[----:B------:R-:W-:Y:S01]  /*07f0*/  ISETP.GE.U32.AND P0, PT, R5, 0x8, PT ;  /* 0x000000080500780c */ /* 0x000fe20003f06070 */
[----:B------:R-:W-:Y:S01]  /*0800*/  BSSY.RECONVERGENT B1, `(.L_x_5) ;  /* 0x0000032000017945 */ /* 0x000fe20003800200 */
[----:B------:R-:W-:-:S04]  /*0810*/  LOP3.LUT R3, R4, 0x7, RZ, 0xc0, !PT ;  /* 0x0000000704037812 */ /* 0x000fc800078ec0ff */
[----:B------:R-:W-:-:S07]  /*0820*/  ISETP.NE.AND P1, PT, R3, RZ, PT ;  /* 0x000000ff0300720c */ /* 0x000fce0003f25270 */
[----:B------:R-:W-:Y:S06]  /*0830*/  @!P0 BRA `(.L_x_6) ;  /* 0x0000000000b88947 */ /* 0x000fec0003800000 */
[----:B------:R-:W0:Y:S08]  /*0840*/  LDC.64 R28, c[0x0][0x398] ;  /* 0x0000e600ff1c7b82 */ /* 0x000e300000000a00 */
[----:B------:R-:W1:Y:S08]  /*0850*/  LDC.64 R6, c[0x0][0x3a0] ;  /* 0x0000e800ff067b82 */ /* 0x000e700000000a00 */
[----:B------:R-:W2:Y:S01]  /*0860*/  LDC.64 R8, c[0x0][0x3a8] ;  /* 0x0000ea00ff087b82 */ /* 0x000ea20000000a00 */
[----:B0-----:R-:W-:-:S05]  /*0870*/  IMAD.WIDE R28, R2, 0x4, R28 ;  /* 0x00000004021c7825 */ /* 0x001fca00078e021c */
[----:B------:R-:W2:Y:S04]  /*0880*/  LDG.E R25, desc[UR4][R28.64] ;  /* 0x000000041c197981 */ /* 0x000ea8000c1e1900 */
[----:B------:R-:W3:Y:S01]  /*0890*/  LDG.E R23, desc[UR4][R28.64+0x4] ;  /* 0x000004041c177981 */ /* 0x000ee2000c1e1900 */
[----:B-1----:R-:W-:-:S03]  /*08a0*/  IMAD.WIDE R6, R2, 0x8, R6 ;  /* 0x0000000802067825 */ /* 0x002fc600078e0206 */
[----:B------:R-:W4:Y:S04]  /*08b0*/  LDG.E R21, desc[UR4][R28.64+0x8] ;  /* 0x000008041c157981 */ /* 0x000f28000c1e1900 */
[----:B------:R-:W5:Y:S04]  /*08c0*/  LDG.E.64 R16, desc[UR4][R6.64] ;  /* 0x0000000406107981 */ /* 0x000f68000c1e1b00 */
[----:B------:R-:W5:Y:S04]  /*08d0*/  LDG.E R11, desc[UR4][R28.64+0xc] ;  /* 0x00000c041c0b7981 */ /* 0x000f68000c1e1900 */
[----:B------:R-:W5:Y:S04]  /*08e0*/  LDG.E.64 R12, desc[UR4][R6.64+0x8] ;  /* 0x00000804060c7981 */ /* 0x000f68000c1e1b00 */
[----:B------:R-:W5:Y:S04]  /*08f0*/  LDG.E R15, desc[UR4][R28.64+0x10] ;  /* 0x000010041c0f7981 */ /* 0x000f68000c1e1900 */
[----:B------:R-:W5:Y:S01]  /*0900*/  LDG.E R5, desc[UR4][R28.64+0x1c] ;  /* 0x00001c041c057981 */ /* 0x000f62000c1e1900 */
[----:B--2---:R-:W-:-:S05]  /*0910*/  IMAD.WIDE R24, R25, 0x8, R8 ;  /* 0x0000000819187825 */ /* 0x004fca00078e0208 */
[----:B------:R-:W2:Y:S01]  /*0920*/  LDG.E.64 R18, desc[UR4][R24.64] ;  /* 0x0000000418127981 */ /* 0x000ea2000c1e1b00 */
[----:B---3--:R-:W-:-:S06]  /*0930*/  IMAD.WIDE R22, R23, 0x8, R8 ;  /* 0x0000000817167825 */ /* 0x008fcc00078e0208 */
[----:B------:R-:W3:Y:S01]  /*0940*/  LDG.E.64 R22, desc[UR4][R22.64] ;  /* 0x0000000416167981 */ /* 0x000ee2000c1e1b00 */
[----:B----4-:R-:W-:-:S03]  /*0950*/  IMAD.WIDE R20, R21, 0x8, R8 ;  /* 0x0000000815147825 */ /* 0x010fc600078e0208 */
[----:B------:R-:W4:Y:S04]  /*0960*/  LDG.E R25, desc[UR4][R28.64+0x18] ;  /* 0x000018041c197981 */ /* 0x000f28000c1e1900 */
[----:B------:R-:W4:Y:S01]  /*0970*/  LDG.E.64 R20, desc[UR4][R20.64] ;  /* 0x0000000414147981 */ /* 0x000f22000c1e1b00 */
[----:B-----5:R-:W-:-:S06]  /*0980*/  IMAD.WIDE R10, R11, 0x8, R8 ;  /* 0x000000080b0a7825 */ /* 0x020fcc00078e0208 */
[----:B------:R-:W5:Y:S01]  /*0990*/  LDG.E.64 R10, desc[UR4][R10.64] ;  /* 0x000000040a0a7981 */ /* 0x000f62000c1e1b00 */
[----:B--2---:R-:W-:-:S03]  /*09a0*/  DFMA R16, R16, R18, R26 ;  /* 0x000000121010722b */ /* 0x004fc6000000001a */
[----:B------:R-:W2:Y:S04]  /*09b0*/  LDG.E.64 R18, desc[UR4][R6.64+0x10] ;  /* 0x0000100406127981 */ /* 0x000ea8000c1e1b00 */
[----:B------:R-:W5:Y:S01]  /*09c0*/  LDG.E R27, desc[UR4][R28.64+0x14] ;  /* 0x000014041c1b7981 */ /* 0x000f62000c1e1900 */
[----:B---3--:R-:W-:-:S03]  /*09d0*/  DFMA R22, R12, R22, R16 ;  /* 0x000000160c16722b */ /* 0x008fc60000000010 */
[----:B------:R-:W3:Y:S01]  /*09e0*/  LDG.E.64 R12, desc[UR4][R6.64+0x18] ;  /* 0x00001804060c7981 */ /* 0x000ee2000c1e1b00 */
[----:B------:R-:W-:-:S03]  /*09f0*/  IMAD.WIDE R14, R15, 0x8, R8 ;  /* 0x000000080f0e7825 */ /* 0x000fc600078e0208 */
[----:B------:R-:W3:Y:S04]  /*0a00*/  LDG.E.64 R16, desc[UR4][R6.64+0x20] ;  /* 0x0000200406107981 */ /* 0x000ee8000c1e1b00 */
[----:B------:R-:W3:Y:S01]  /*0a10*/  LDG.E.64 R14, desc[UR4][R14.64] ;  /* 0x000000040e0e7981 */ /* 0x000ee2000c1e1b00 */
[----:B----4-:R-:W-:-:S06]  /*0a20*/  IMAD.WIDE R24, R25, 0x8, R8 ;  /* 0x0000000819187825 */ /* 0x010fcc00078e0208 */
[----:B------:R-:W4:Y:S01]  /*0a30*/  LDG.E.64 R24, desc[UR4][R24.64] ;  /* 0x0000000418187981 */ /* 0x000f22000c1e1b00 */
[----:B--2---:R-:W-:-:S03]  /*0a40*/  DFMA R18, R18, R20, R22 ;  /* 0x000000141212722b */ /* 0x004fc60000000016 */
[----:B------:R-:W2:Y:S01]  /*0a50*/  LDG.E.64 R20, desc[UR4][R6.64+0x28] ;  /* 0x0000280406147981 */ /* 0x000ea2000c1e1b00 */
[----:B-----5:R-:W-:-:S03]  /*0a60*/  IMAD.WIDE R22, R27, 0x8, R8 ;  /* 0x000000081b167825 */ /* 0x020fc600078e0208 */
[----:B------:R-:W5:Y:S04]  /*0a70*/  LDG.E.64 R26, desc[UR4][R6.64+0x38] ;  /* 0x00003804061a7981 */ /* 0x000f68000c1e1b00 */
[----:B------:R-:W2:Y:S01]  /*0a80*/  LDG.E.64 R22, desc[UR4][R22.64] ;  /* 0x0000000416167981 */ /* 0x000ea2000c1e1b00 */
[----:B---3--:R-:W-:Y:S01]  /*0a90*/  DFMA R12, R12, R10, R18 ;  /* 0x0000000a0c0c722b */ /* 0x008fe20000000012 */
[----:B------:R-:W-:Y:S02]  /*0aa0*/  IMAD.WIDE R8, R5, 0x8, R8 ;  /* 0x0000000805087825 */ /* 0x000fe400078e0208 */
[----:B------:R-:W4:Y:S04]  /*0ab0*/  LDG.E.64 R10, desc[UR4][R6.64+0x30] ;  /* 0x00003004060a7981 */ /* 0x000f28000c1e1b00 */
[----:B------:R-:W5:Y:S01]  /*0ac0*/  LDG.E.64 R8, desc[UR4][R8.64] ;  /* 0x0000000408087981 */ /* 0x000f62000c1e1b00 */
[----:B------:R-:W-:Y:S01]  /*0ad0*/  DFMA R12, R16, R14, R12 ;  /* 0x0000000e100c722b */ /* 0x000fe2000000000c */
[----:B------:R-:W-:-:S07]  /*0ae0*/  IADD3 R2, PT, PT, R2, 0x8, RZ ;  /* 0x0000000802027810 */ /* 0x000fce0007ffe0ff */
[----:B--2---:R-:W-:-:S08]  /*0af0*/  DFMA R12, R20, R22, R12 ;  /* 0x00000016140c722b */ /* 0x004fd0000000000c */
[----:B----4-:R-:W-:-:S08]  /*0b00*/  DFMA R10, R10, R24, R12 ;  /* 0x000000180a0a722b */ /* 0x010fd0000000000c */
[----:B-----5:R-:W-:-:S11]  /*0b10*/  DFMA R26, R26, R8, R10 ;  /* 0x000000081a1a722b */ /* 0x020fd6000000000a */
.L_x_6:
[----:B------:R-:W-:Y:S05]  /*0b20*/  BSYNC.RECONVERGENT B1 ;  /* 0x0000000000017941 */ /* 0x000fea0003800200 */
.L_x_5:
        /* <DEDUP_REMOVED lines=10> */
[----:B------:R-:W1:Y:S04]  /*0bd0*/  LDG.E R15, desc[UR4][R4.64] ;  /* 0x00000004040f7981 */ /* 0x000e68000c1e1900 */
[----:B------:R-:W3:Y:S04]  /*0be0*/  LDG.E R11, desc[UR4][R4.64+0x4] ;  /* 0x00000404040b7981 */ /* 0x000ee8000c1e1900 */
[----:B------:R-:W4:Y:S04]  /*0bf0*/  LDG.E R7, desc[UR4][R4.64+0x8] ;  /* 0x0000080404077981 */ /* 0x000f28000c1e1900 */
[----:B------:R-:W5:Y:S01]  /*0c00*/  LDG.E R3, desc[UR4][R4.64+0xc] ;  /* 0x00000c0404037981 */ /* 0x000f62000c1e1900 */
[----:B--2---:R-:W-:-:S05]  /*0c10*/  IMAD.WIDE R20, R2, 0x8, R20 ;  /* 0x0000000802147825 */ /* 0x004fca00078e0214 */
[----:B------:R-:W2:Y:S04]  /*0c20*/  LDG.E.64 R12, desc[UR4][R20.64] ;  /* 0x00000004140c7981 */ /* 0x000ea8000c1e1b00 */
[----:B------:R-:W2:Y:S04]  /*0c30*/  LDG.E.64 R8, desc[UR4][R20.64+0x8] ;  /* 0x0000080414087981 */ /* 0x000ea8000c1e1b00 */
[----:B------:R-:W2:Y:S01]  /*0c40*/  LDG.E.64 R4, desc[UR4][R20.64+0x10] ;  /* 0x0000100414047981 */ /* 0x000ea2000c1e1b00 */
[----:B-1----:R-:W-:-:S04]  /*0c50*/  IMAD.WIDE R14, R15, 0x8, R18 ;  /* 0x000000080f0e7825 */ /* 0x002fc800078e0212 */
[--C-:B---3--:R-:W-:Y:S02]  /*0c60*/  IMAD.WIDE R10, R11, 0x8, R18.reuse ;  /* 0x000000080b0a7825 */ /* 0x108fe400078e0212 */
[----:B------:R-:W2:Y:S02]  /*0c70*/  LDG.E.64 R14, desc[UR4][R14.64] ;  /* 0x000000040e0e7981 */ /* 0x000ea4000c1e1b00 */
[--C-:B----4-:R-:W-:Y:S02]  /*0c80*/  IMAD.WIDE R6, R7, 0x8, R18.reuse ;  /* 0x0000000807067825 */ /* 0x110fe400078e0212 */
[----:B------:R-:W3:Y:S02]  /*0c90*/  LDG.E.64 R10, desc[UR4][R10.64] ;  /* 0x000000040a0a7981 */ /* 0x000ee4000c1e1b00 */
[----:B-----5:R-:W-:Y:S02]  /*0ca0*/  IMAD.WIDE R22, R3, 0x8, R18 ;  /* 0x0000000803167825 */ /* 0x020fe400078e0212 */
[----:B------:R-:W4:Y:S04]  /*0cb0*/  LDG.E.64 R6, desc[UR4][R6.64] ;  /* 0x0000000406067981 */ /* 0x000f28000c1e1b00 */
[----:B------:R-:W5:Y:S04]  /*0cc0*/  LDG.E.64 R18, desc[UR4][R20.64+0x18] ;  /* 0x0000180414127981 */ /* 0x000f68000c1e1b00 */
[----:B------:R-:W5:Y:S01]  /*0cd0*/  LDG.E.64 R22, desc[UR4][R22.64] ;  /* 0x0000000416167981 */ /* 0x000f62000c1e1b00 */
[----:B------:R-:W-:Y:S01]  /*0ce0*/  IADD3 R2, PT, PT, R2, 0x4, RZ ;  /* 0x0000000402027810 */ /* 0x000fe20007ffe0ff */
[----:B--2---:R-:W-:-:S08]  /*0cf0*/  DFMA R12, R12, R14, R26 ;  /* 0x0000000e0c0c722b */ /* 0x004fd0000000001a */
[----:B---3--:R-:W-:-:S08]  /*0d00*/  DFMA R8, R8, R10, R12 ;  /* 0x0000000a0808722b */ /* 0x008fd0000000000c */
[----:B----4-:R-:W-:-:S08]  /*0d10*/  DFMA R4, R4, R6, R8 ;  /* 0x000000060404722b */ /* 0x010fd00000000008 */
[----:B-----5:R-:W-:-:S11]  /*0d20*/  DFMA R26, R18, R22, R4 ;  /* 0x00000016121a722b */ /* 0x020fd60000000004 */
.L_x_8:
[----:B------:R-:W-:Y:S05]  /*0d30*/  BSYNC.RECONVERGENT B1 ;  /* 0x0000000000017941 */ /* 0x000fea0003800200 */
.L_x_7:
[----:B------:R-:W-:Y:S05]  /*0d40*/  @!P1 BRA `(.L_x_1) ;  /* 0x00000000003c9947 */ /* 0x000fea0003800000 */
[----:B------:R-:W0:Y:S01]  /*0d50*/  LDC.64 R12, c[0x0][0x398] ;  /* 0x0000e600ff0c7b82 */ /* 0x000e220000000a00 */
[----:B------:R-:W-:-:S07]  /*0d60*/  IADD3 R16, PT, PT, -R16, RZ, RZ ;  /* 0x000000ff10107210 */ /* 0x000fce0007ffe1ff */
[----:B------:R-:W1:Y:S08]  /*0d70*/  LDC.64 R10, c[0x0][0x3a0] ;  /* 0x0000e800ff0a7b82 */ /* 0x000e700000000a00 */
[----:B------:R-:W2:Y:S02]  /*0d80*/  LDC.64 R14, c[0x0][0x3a8] ;  /* 0x0000ea00ff0e7b82 */ /* 0x000ea40000000a00 */
.L_x_9:
[----:B0-----:R-:W-:-:S06]  /*0d90*/  IMAD.WIDE R6, R2, 0x4, R12 ;  /* 0x0000000402067825 */ /* 0x001fcc00078e020c */
[----:B------:R-:W2:Y:S01]  /*0da0*/  LDG.E R7, desc[UR4][R6.64] ;  /* 0x0000000406077981 */ /* 0x000ea2000c1e1900 */
[----:B-1----:R-:W-:-:S06]  /*0db0*/  IMAD.WIDE R4, R2, 0x8, R10 ;  /* 0x0000000802047825 */ /* 0x002fcc00078e020a */
[----:B------:R-:W3:Y:S01]  /*0dc0*/  LDG.E.64 R4, desc[UR4][R4.64] ;  /* 0x0000000404047981 */ /* 0x000ee2000c1e1b00 */
[----:B------:R-:W-:Y:S01]  /*0dd0*/  IADD3 R16, PT, PT, R16, 0x1, RZ ;  /* 0x0000000110107810 */ /* 0x000fe20007ffe0ff */
[----:B--2---:R-:W-:-:S06]  /*0de0*/  IMAD.WIDE R8, R7, 0x8, R14 ;  /* 0x0000000807087825 */ /* 0x004fcc00078e020e */
[----:B------:R-:W3:Y:S01]  /*0df0*/  LDG.E.64 R8, desc[UR4][R8.64] ;  /* 0x0000000408087981 */ /* 0x000ee2000c1e1b00 */
[----:B------:R-:W-:Y:S02]  /*0e00*/  ISETP.NE.AND P0, PT, R16, RZ, PT ;  /* 0x000000ff1000720c */ /* 0x000fe40003f05270 */
[----:B------:R-:W-:Y:S01]  /*0e10*/  IADD3 R2, PT, PT, R2, 0x1, RZ ;  /* 0x0000000102027810 */ /* 0x000fe20007ffe0ff */
[----:B---3--:R-:W-:-:S10]  /*0e20*/  DFMA R26, R4, R8, R26 ;  /* 0x00000008041a722b */ /* 0x008fd4000000001a */
[----:B------:R-:W-:Y:S05]  /*0e30*/  @P0 BRA `(.L_x_9) ;  /* 0xfffffffc00d40947 */ /* 0x000fea000383ffff */
.L_x_1:
[----:B------:R-:W-:Y:S05]  /*0e40*/  BSYNC.RECONVERGENT B0 ;  /* 0x0000000000007941 */ /* 0x000fea0003800200 */
.L_x_0:
[----:B------:R-:W0:Y:S02]  /*0e50*/  LDCU.64 UR6, c[0x0][0x3b0] ;  /* 0x00007600ff0677ac */ /* 0x000e240008000a00 */
[----:B0-----:R-:W-:-:S04]  /*0e60*/  LEA R2, P0, R0, UR6, 0x3 ;  /* 0x0000000600027c11 */ /* 0x001fc8000f8018ff */
[----:B------:R-:W-:-:S05]  /*0e70*/  LEA.HI.X R3, R0, UR7, RZ, 0x3, P0 ;  /* 0x0000000700037c11 */ /* 0x000fca00080f1cff */
[----:B------:R-:W-:Y:S01]  /*0e80*/  STG.E.64 desc[UR4][R2.64], R26 ;  /* 0x0000001a02007986 */ /* 0x000fe2000c101b04 */
[----:B------:R-:W-:Y:S05]  /*0e90*/  EXIT ;  /* 0x000000000000794d */ /* 0x000fea0003800000 */
.L_x_10:
[----:B------:R-:W-:-:S00]  /*0ea0*/  BRA `(.L_x_10) ;  /* 0xfffffffc00fc7947 */ /* 0x000fc0000383ffff */
[----:B------:R-:W-:-:S00]  /*0eb0*/  NOP ;  /* 0x0000000000007918 */ /* 0x000fc00000000000 */
        /* <DEDUP_REMOVED lines=12> */
.L_x_11:


//--------------------- .nv.shared.reserved.0     --------------------------
	.section	.nv.shared.reserved.0,"aw",@nobits
	.weak		__nv_reservedSMEM_offset_0_alias
	.size		__nv_reservedSMEM_offset_0_alias, 0, 64
	.other		__nv_reservedSMEM_offset_0_alias,@"STO_CUDA_RESERVED_SHARED STV_DEFAULT"
__nv_reservedSMEM_offset_0_alias:
	.zero		0
	.zero		64


//--------------------- .nv.constant0._Z8csr_spmvllPiS_PdS0_S0_ --------------------------
	.section	.nv.constant0._Z8csr_spmvllPiS_PdS0_S0_,"a",@progbits
	.sectionflags	@""
	.align	4
.nv.constant0._Z8csr_spmvllPiS_PdS0_S0_:
	.zero		952


//--------------------- SYMBOLS --------------------------

	.type		.nv.reservedSmem.offset0,@object
	.size		.nv.reservedSmem.offset0,0x4
